//
// Generated by NVIDIA NVVM Compiler
//
// Compiler Build ID: CL-36424714
// Cuda compilation tools, release 13.0, V13.0.88
// Based on NVVM 20.0.0
//

.version 9.0
.target sm_100
.address_size 64

	// .globl	default_function_kernel

.visible .entry default_function_kernel(
	.param .u64 .ptr .align 1 default_function_kernel_param_0,
	.param .u64 .ptr .align 1 default_function_kernel_param_1
)
.maxntid 5
{
	.reg .pred 	%p<4>;
	.reg .b32 	%r<14>;
	.reg .b32 	%f<36>;
	.reg .b64 	%rd<9>;

	ld.param.u64 	%rd4, [default_function_kernel_param_0];
	ld.param.u64 	%rd3, [default_function_kernel_param_1];
	cvta.to.global.u64 	%rd5, %rd4;
	mov.u32 	%r1, %ctaid.x;
	mov.u32 	%r2, %tid.x;
	mad.lo.s32 	%r3, %r1, 5, %r2;
	setp.gt.u32 	%p1, %r3, 41;
	mul.wide.u32 	%rd6, %r3, 4;
	add.s64 	%rd1, %rd5, %rd6;
	@%p1 bra 	$L__BB0_2;
	mov.b32 	%r9, -8388611;
	st.global.u32 	[%rd1], %r9;
$L__BB0_2:
	mul.lo.s32 	%r11, %r2, 238;
	mad.lo.s32 	%r12, %r1, 1190, %r11;
	cvta.to.global.u64 	%rd2, %rd3;
	mov.b32 	%r13, 0;
$L__BB0_3:
	setp.gt.u32 	%p2, %r3, 41;
	@%p2 bra 	$L__BB0_5;
	ld.global.f32 	%f1, [%rd1];
	mul.wide.u32 	%rd7, %r12, 4;
	add.s64 	%rd8, %rd2, %rd7;
	ld.global.nc.f32 	%f2, [%rd8];
	max.f32 	%f3, %f1, %f2;
	ld.global.nc.f32 	%f4, [%rd8+4];
	max.f32 	%f5, %f3, %f4;
	ld.global.nc.f32 	%f6, [%rd8+8];
	max.f32 	%f7, %f5, %f6;
	ld.global.nc.f32 	%f8, [%rd8+12];
	max.f32 	%f9, %f7, %f8;
	ld.global.nc.f32 	%f10, [%rd8+16];
	max.f32 	%f11, %f9, %f10;
	ld.global.nc.f32 	%f12, [%rd8+20];
	max.f32 	%f13, %f11, %f12;
	ld.global.nc.f32 	%f14, [%rd8+24];
	max.f32 	%f15, %f13, %f14;
	ld.global.nc.f32 	%f16, [%rd8+28];
	max.f32 	%f17, %f15, %f16;
	ld.global.nc.f32 	%f18, [%rd8+32];
	max.f32 	%f19, %f17, %f18;
	ld.global.nc.f32 	%f20, [%rd8+36];
	max.f32 	%f21, %f19, %f20;
	ld.global.nc.f32 	%f22, [%rd8+40];
	max.f32 	%f23, %f21, %f22;
	ld.global.nc.f32 	%f24, [%rd8+44];
	max.f32 	%f25, %f23, %f24;
	ld.global.nc.f32 	%f26, [%rd8+48];
	max.f32 	%f27, %f25, %f26;
	ld.global.nc.f32 	%f28, [%rd8+52];
	max.f32 	%f29, %f27, %f28;
	ld.global.nc.f32 	%f30, [%rd8+56];
	max.f32 	%f31, %f29, %f30;
	ld.global.nc.f32 	%f32, [%rd8+60];
	max.f32 	%f33, %f31, %f32;
	ld.global.nc.f32 	%f34, [%rd8+64];
	max.f32 	%f35, %f33, %f34;
	st.global.f32 	[%rd1], %f35;
$L__BB0_5:
	add.s32 	%r13, %r13, 1;
	add.s32 	%r12, %r12, 17;
	setp.ne.s32 	%p3, %r13, 14;
	@%p3 bra 	$L__BB0_3;
	ret;

}


// ===== COMPILED SASS (sm_100) =====

	.target	sm_100

	.elftype	@"ET_EXEC"


//--------------------- .note.nv.tkinfo           --------------------------
	.section	.note.nv.tkinfo,"",@"SHT_NOTE"
	.sectionflags	@"SHF_NOTE_NV_TKINFO"
	.tkinfo
        /*0018*/ 	.word	0x00000002
        /*0030*/ 	.string	""
        /*0030*/ 	.string	"ptxas"
        /*0030*/ 	.string	"Cuda compilation tools, release 13.0, V13.0.88"
        /*0030*/ 	.string	"Build cuda_13.0.r13.0/compiler.36424714_0"
        /*0030*/ 	.string	"-arch sm_100 -m 64 "



//--------------------- .note.nv.cuinfo           --------------------------
	.section	.note.nv.cuinfo,"",@"SHT_NOTE"
	.sectionflags	@"SHF_NOTE_NV_CUINFO"
        /*0018*/ 	.short	0x0002
        /*001a*/ 	.short	0x0064
        /*001c*/ 	.short	0x0082
	.zero		2


//--------------------- .nv.info                  --------------------------
	.section	.nv.info,"",@"SHT_CUDA_INFO"
	.align	4


	//----- nvinfo : EIATTR_REGCOUNT
	.align		4
        /*0000*/ 	.byte	0x04, 0x2f
        /*0002*/ 	.short	(.L_1 - .L_0)
	.align		4
.L_0:
        /*0004*/ 	.word	index@(default_function_kernel)
        /*0008*/ 	.word	0x0000001e


	//----- nvinfo : EIATTR_FRAME_SIZE
	.align		4
.L_1:
        /*000c*/ 	.byte	0x04, 0x11
        /*000e*/ 	.short	(.L_3 - .L_2)
	.align		4
.L_2:
        /*0010*/ 	.word	index@(default_function_kernel)
        /*0014*/ 	.word	0x00000000


	//----- nvinfo : EIATTR_MIN_STACK_SIZE
	.align		4
.L_3:
        /*0018*/ 	.byte	0x04, 0x12
        /*001a*/ 	.short	(.L_5 - .L_4)
	.align		4
.L_4:
        /*001c*/ 	.word	index@(default_function_kernel)
        /*0020*/ 	.word	0x00000000
.L_5:


//--------------------- .nv.compat                --------------------------
	.section	.nv.compat,"",@"SHT_CUDA_COMPAT_INFO"
	.align	4
        /*0000*/ 	.byte	0x02, 0x09, 0x00, 0x00, 0x02, 0x02, 0x01, 0x00, 0x02, 0x05, 0x05, 0x00, 0x03, 0x07, 0x01, 0x01
        /*0010*/ 	.byte	0x02, 0x03, 0x00, 0x00, 0x02, 0x06, 0x01, 0x00, 0x04, 0x0b, 0x08, 0x00, 0x09, 0x00, 0x00, 0x00
        /*0020*/ 	.byte	0x00, 0x00, 0x00, 0x00


//--------------------- .nv.info.default_function_kernel --------------------------
	.section	.nv.info.default_function_kernel,"",@"SHT_CUDA_INFO"
	.sectionflags	@""
	.align	4


	//----- nvinfo : EIATTR_CUDA_API_VERSION
	.align		4
        /*0000*/ 	.byte	0x04, 0x37
        /*0002*/ 	.short	(.L_7 - .L_6)
.L_6:
        /*0004*/ 	.word	0x00000082


	//----- nvinfo : EIATTR_KPARAM_INFO
	.align		4
.L_7:
        /*0008*/ 	.byte	0x04, 0x17
        /*000a*/ 	.short	(.L_9 - .L_8)
.L_8:
        /*000c*/ 	.word	0x00000000
        /*0010*/ 	.short	0x0001
        /*0012*/ 	.short	0x0008
        /*0014*/ 	.byte	0x00, 0xf5, 0x21, 0x00


	//----- nvinfo : EIATTR_KPARAM_INFO
	.align		4
.L_9:
        /*0018*/ 	.byte	0x04, 0x17
        /*001a*/ 	.short	(.L_11 - .L_10)
.L_10:
        /*001c*/ 	.word	0x00000000
        /*0020*/ 	.short	0x0000
        /*0022*/ 	.short	0x0000
        /*0024*/ 	.byte	0x00, 0xf5, 0x21, 0x00


	//----- nvinfo : EIATTR_SPARSE_MMA_MASK
	.align		4
.L_11:
        /*0028*/ 	.byte	0x03, 0x50
        /*002a*/ 	.short	0x0000


	//----- nvinfo : EIATTR_MAXREG_COUNT
	.align		4
        /*002c*/ 	.byte	0x03, 0x1b
        /*002e*/ 	.short	0x00ff


	//----- nvinfo : EIATTR_MERCURY_ISA_VERSION
	.align		4
        /*0030*/ 	.byte	0x03, 0x5f
        /*0032*/ 	.short	0x0101


	//----- nvinfo : EIATTR_VRC_CTA_INIT_COUNT
	.align		4
        /*0034*/ 	.byte	0x02, 0x4a
	.zero		1
	.zero		1


	//----- nvinfo : EIATTR_EXIT_INSTR_OFFSETS
	.align		4
        /*0038*/ 	.byte	0x04, 0x1c
        /*003a*/ 	.short	(.L_13 - .L_12)


	//   ....[0]....
.L_12:
        /*003c*/ 	.word	0x00000310


	//----- nvinfo : EIATTR_MAX_THREADS
	.align		4
.L_13:
        /*0040*/ 	.byte	0x04, 0x05
        /*0042*/ 	.short	(.L_15 - .L_14)
.L_14:
        /*0044*/ 	.word	0x00000005
        /*0048*/ 	.word	0x00000001
        /*004c*/ 	.word	0x00000001


	//----- nvinfo : EIATTR_CRS_STACK_SIZE
	.align		4
.L_15:
        /*0050*/ 	.byte	0x04, 0x1e
        /*0052*/ 	.short	(.L_17 - .L_16)
.L_16:
        /*0054*/ 	.word	0x00000000


	//----- nvinfo : EIATTR_CBANK_PARAM_SIZE
	.align		4
.L_17:
        /*0058*/ 	.byte	0x03, 0x19
        /*005a*/ 	.short	0x0010


	//----- nvinfo : EIATTR_PARAM_CBANK
	.align		4
        /*005c*/ 	.byte	0x04, 0x0a
        /*005e*/ 	.short	(.L_19 - .L_18)
	.align		4
.L_18:
        /*0060*/ 	.word	index@(.nv.constant0.default_function_kernel)
        /*0064*/ 	.short	0x0380
        /*0066*/ 	.short	0x0010


	//----- nvinfo : EIATTR_SW_WAR
	.align		4
.L_19:
        /*0068*/ 	.byte	0x04, 0x36
        /*006a*/ 	.short	(.L_21 - .L_20)
.L_20:
        /*006c*/ 	.word	0x00000008
.L_21:


//--------------------- .nv.callgraph             --------------------------
	.section	.nv.callgraph,"",@"SHT_CUDA_CALLGRAPH"
	.align	4
	.sectionentsize	8
	.align		4
        /*0000*/ 	.word	0x00000000
	.align		4
        /*0004*/ 	.word	0xffffffff
	.align		4
        /*0008*/ 	.word	0x00000000
	.align		4
        /*000c*/ 	.word	0xfffffffe
	.align		4
        /*0010*/ 	.word	0x00000000
	.align		4
        /*0014*/ 	.word	0xfffffffd
	.align		4
        /*0018*/ 	.word	0x00000000
	.align		4
        /*001c*/ 	.word	0xfffffffc


//--------------------- .text.default_function_kernel --------------------------
	.section	.text.default_function_kernel,"ax",@progbits
	.align	128
        .global         default_function_kernel
        .type           default_function_kernel,@function
        .size           default_function_kernel,(.L_x_4 - default_function_kernel)
        .other          default_function_kernel,@"STO_CUDA_ENTRY STV_DEFAULT"
default_function_kernel:
.text.default_function_kernel:
[----:B------:R-:W-:Y:S01]  /*0000*/  LDC R1, c[0x0][0x37c] ;  /* 0x0000df00ff017b82 */ /* 0x000fe20000000800 */
[----:B------:R-:W0:Y:S07]  /*0010*/  S2R R7, SR_CTAID.X ;  /* 0x0000000000077919 */ /* 0x000e2e0000002500 */
[----:B------:R-:W1:Y:S01]  /*0020*/  LDC.64 R2, c[0x0][0x380] ;  /* 0x0000e000ff027b82 */ /* 0x000e620000000a00 */
[----:B------:R-:W2:Y:S01]  /*0030*/  LDCU.64 UR6, c[0x0][0x358] ;  /* 0x00006b00ff0677ac */ /* 0x000ea20008000a00 */
[----:B------:R-:W0:Y:S01]  /*0040*/  S2R R0, SR_TID.X ;  /* 0x0000000000007919 */ /* 0x000e220000002100 */
[----:B------:R-:W-:-:S05]  /*0050*/  UMOV UR4, URZ ;  /* 0x000000ff00047c82 */ /* 0x000fca0008000000 */
[----:B------:R-:W3:Y:S01]  /*0060*/  LDC.64 R4, c[0x0][0x388] ;  /* 0x0000e200ff047b82 */ /* 0x000ee20000000a00 */
[----:B0-----:R-:W-:-:S04]  /*0070*/  IMAD R7, R7, 0x5, R0 ;  /* 0x0000000507077824 */ /* 0x001fc800078e0200 */
[C---:B-1----:R-:W-:Y:S01]  /*0080*/  IMAD.WIDE.U32 R2, R7.reuse, 0x4, R2 ;  /* 0x0000000407027825 */ /* 0x042fe200078e0002 */
[----:B------:R-:W-:-:S03]  /*0090*/  ISETP.GT.U32.AND P0, PT, R7, 0x29, PT ;  /* 0x000000290700780c */ /* 0x000fc60003f04070 */
[----:B------:R-:W-:-:S10]  /*00a0*/  IMAD R9, R7, 0xee, RZ ;  /* 0x000000ee07097824 */ /* 0x000fd400078e02ff */
[----:B------:R-:W-:-:S05]  /*00b0*/  @!P0 IMAD.MOV.U32 R11, RZ, RZ, -0x800003 ;  /* 0xff7ffffdff0b8424 */ /* 0x000fca00078e00ff */
[----:B--23--:R0:W-:Y:S02]  /*00c0*/  @!P0 STG.E desc[UR6][R2.64], R11 ;  /* 0x0000000b02008986 */ /* 0x00c1e4000c101906 */
.L_x_2:
[----:B------:R-:W-:Y:S01]  /*00d0*/  UIADD3 UR4, UPT, UPT, UR4, 0x1, URZ ;  /* 0x0000000104047890 */ /* 0x000fe2000fffe0ff */
[----:B------:R-:W-:Y:S03]  /*00e0*/  BSSY.RECONVERGENT B0, `(.L_x_0) ;  /* 0x0000020000007945 */ /* 0x000fe60003800200 */
[----:B------:R-:W-:Y:S01]  /*00f0*/  UISETP.NE.AND UP0, UPT, UR4, 0xe, UPT ;  /* 0x0000000e0400788c */ /* 0x000fe2000bf05270 */
[----:B-1----:R-:W-:Y:S10]  /*0100*/  @P0 BRA `(.L_x_1) ;  /* 0x0000000000740947 */ /* 0x002ff40003800000 */
[----:B------:R-:W-:Y:S01]  /*0110*/  IMAD.WIDE.U32 R6, R9, 0x4, R4 ;  /* 0x0000000409067825 */ /* 0x000fe200078e0004 */
[----:B------:R-:W2:Y:S04]  /*0120*/  LDG.E R0, desc[UR6][R2.64] ;  /* 0x0000000602007981 */ /* 0x000ea8000c1e1900 */
[----:B0-----:R-:W2:Y:S04]  /*0130*/  LDG.E.CONSTANT R11, desc[UR6][R6.64] ;  /* 0x00000006060b7981 */ /* 0x001ea8000c1e9900 */
[----:B------:R-:W2:Y:S04]  /*0140*/  LDG.E.CONSTANT R8, desc[UR6][R6.64+0x4] ;  /* 0x0000040606087981 */ /* 0x000ea8000c1e9900 */
[----:B------:R-:W3:Y:S04]  /*0150*/  LDG.E.CONSTANT R13, desc[UR6][R6.64+0x8] ;  /* 0x00000806060d7981 */ /* 0x000ee8000c1e9900 */
[----:B------:R-:W3:Y:S04]  /*0160*/  LDG.E.CONSTANT R10, desc[UR6][R6.64+0xc] ;  /* 0x00000c06060a7981 */ /* 0x000ee8000c1e9900 */
[----:B------:R-:W4:Y:S04]  /*0170*/  LDG.E.CONSTANT R15, desc[UR6][R6.64+0x10] ;  /* 0x00001006060f7981 */ /* 0x000f28000c1e9900 */
[----:B------:R-:W4:Y:S04]  /*0180*/  LDG.E.CONSTANT R12, desc[UR6][R6.64+0x14] ;  /* 0x00001406060c7981 */ /* 0x000f28000c1e9900 */
[----:B------:R-:W5:Y:S04]  /*0190*/  LDG.E.CONSTANT R17, desc[UR6][R6.64+0x18] ;  /* 0x0000180606117981 */ /* 0x000f68000c1e9900 */
        /* <DEDUP_REMOVED lines=9> */
[----:B------:R-:W5:Y:S01]  /*0230*/  LDG.E.CONSTANT R27, desc[UR6][R6.64+0x40] ;  /* 0x00004006061b7981 */ /* 0x000f62000c1e9900 */
[----:B--2---:R-:W-:-:S04]  /*0240*/  FMNMX3 R0, R0, R11, R8, !PT ;  /* 0x0000000b00007276 */ /* 0x004fc80007800008 */
[----:B---3--:R-:W-:-:S04]  /*0250*/  FMNMX3 R0, R0, R13, R10, !PT ;  /* 0x0000000d00007276 */ /* 0x008fc8000780000a */
[----:B----4-:R-:W-:-:S04]  /*0260*/  FMNMX3 R0, R0, R15, R12, !PT ;  /* 0x0000000f00007276 */ /* 0x010fc8000780000c */
[----:B-----5:R-:W-:-:S04]  /*0270*/  FMNMX3 R0, R0, R17, R14, !PT ;  /* 0x0000001100007276 */ /* 0x020fc8000780000e */
[----:B------:R-:W-:-:S04]  /*0280*/  FMNMX3 R0, R0, R19, R16, !PT ;  /* 0x0000001300007276 */ /* 0x000fc80007800010 */
[----:B------:R-:W-:-:S04]  /*0290*/  FMNMX3 R0, R0, R21, R18, !PT ;  /* 0x0000001500007276 */ /* 0x000fc80007800012 */
[----:B------:R-:W-:-:S04]  /*02a0*/  FMNMX3 R0, R0, R23, R20, !PT ;  /* 0x0000001700007276 */ /* 0x000fc80007800014 */
[----:B------:R-:W-:-:S04]  /*02b0*/  FMNMX3 R0, R0, R25, R22, !PT ;  /* 0x0000001900007276 */ /* 0x000fc80007800016 */
[----:B------:R-:W-:-:S05]  /*02c0*/  FMNMX R27, R0, R27, !PT ;  /* 0x0000001b001b7209 */ /* 0x000fca0007800000 */
[----:B------:R1:W-:Y:S02]  /*02d0*/  STG.E desc[UR6][R2.64], R27 ;  /* 0x0000001b02007986 */ /* 0x0003e4000c101906 */
.L_x_1:
[----:B------:R-:W-:Y:S05]  /*02e0*/  BSYNC.RECONVERGENT B0 ;  /* 0x0000000000007941 */ /* 0x000fea0003800200 */
.L_x_0:
[----:B------:R-:W-:Y:S01]  /*02f0*/  VIADD R9, R9, 0x11 ;  /* 0x0000001109097836 */ /* 0x000fe20000000000 */
[----:B------:R-:W-:Y:S06]  /*0300*/  BRA.U UP0, `(.L_x_2) ;  /* 0xfffffffd00707547 */ /* 0x000fec000b83ffff */
[----:B------:R-:W-:Y:S05]  /*0310*/  EXIT ;  /* 0x000000000000794d */ /* 0x000fea0003800000 */
.L_x_3:
[----:B------:R-:W-:-:S00]  /*0320*/  BRA `(.L_x_3) ;  /* 0xfffffffc00fc7947 */ /* 0x000fc0000383ffff */
[----:B------:R-:W-:-:S00]  /*0330*/  NOP ;  /* 0x0000000000007918 */ /* 0x000fc00000000000 */
        /* <DEDUP_REMOVED lines=12> */
.L_x_4:


//--------------------- .nv.shared.reserved.0     --------------------------
	.section	.nv.shared.reserved.0,"aw",@nobits
	.weak		__nv_reservedSMEM_offset_0_alias
	.size		__nv_reservedSMEM_offset_0_alias, 0, 64
	.other		__nv_reservedSMEM_offset_0_alias,@"STO_CUDA_RESERVED_SHARED STV_DEFAULT"
__nv_reservedSMEM_offset_0_alias:
	.zero		0
	.zero		64


//--------------------- .nv.constant0.default_function_kernel --------------------------
	.section	.nv.constant0.default_function_kernel,"a",@progbits
	.sectionflags	@""
	.align	4
.nv.constant0.default_function_kernel:
	.zero		912


//--------------------- SYMBOLS --------------------------

	.type		.nv.reservedSmem.offset0,@object
	.size		.nv.reservedSmem.offset0,0x4
